//
// Generated by NVIDIA NVVM Compiler
//
// Compiler Build ID: CL-36424714
// Cuda compilation tools, release 13.0, V13.0.88
// Based on NVVM 20.0.0
//

.version 9.0
.target sm_100
.address_size 64

	// .globl	_Z27convulution_1D_basic_kernelPfS_S_ii

.visible .entry _Z27convulution_1D_basic_kernelPfS_S_ii(
	.param .u64 .ptr .align 1 _Z27convulution_1D_basic_kernelPfS_S_ii_param_0,
	.param .u64 .ptr .align 1 _Z27convulution_1D_basic_kernelPfS_S_ii_param_1,
	.param .u64 .ptr .align 1 _Z27convulution_1D_basic_kernelPfS_S_ii_param_2,
	.param .u32 _Z27convulution_1D_basic_kernelPfS_S_ii_param_3,
	.param .u32 _Z27convulution_1D_basic_kernelPfS_S_ii_param_4
)
{
	.reg .pred 	%p<56>;
	.reg .b32 	%r<43>;
	.reg .b32 	%f<96>;
	.reg .b64 	%rd<47>;

	ld.param.u64 	%rd7, [_Z27convulution_1D_basic_kernelPfS_S_ii_param_0];
	ld.param.u64 	%rd8, [_Z27convulution_1D_basic_kernelPfS_S_ii_param_1];
	ld.param.u64 	%rd6, [_Z27convulution_1D_basic_kernelPfS_S_ii_param_2];
	ld.param.u32 	%r28, [_Z27convulution_1D_basic_kernelPfS_S_ii_param_3];
	ld.param.u32 	%r29, [_Z27convulution_1D_basic_kernelPfS_S_ii_param_4];
	cvta.to.global.u64 	%rd1, %rd8;
	cvta.to.global.u64 	%rd2, %rd7;
	mov.u32 	%r30, %ctaid.x;
	mov.u32 	%r31, %ntid.x;
	mov.u32 	%r32, %tid.x;
	mad.lo.s32 	%r1, %r30, %r31, %r32;
	shr.u32 	%r33, %r28, 31;
	add.s32 	%r34, %r28, %r33;
	shr.s32 	%r35, %r34, 1;
	sub.s32 	%r2, %r1, %r35;
	setp.lt.s32 	%p1, %r28, 1;
	mov.f32 	%f75, 0f00000000;
	@%p1 bra 	$L__BB0_41;
	and.b32  	%r3, %r28, 7;
	setp.lt.u32 	%p2, %r28, 8;
	mov.f32 	%f75, 0f00000000;
	mov.b32 	%r41, 0;
	@%p2 bra 	$L__BB0_20;
	and.b32  	%r41, %r28, 2147483640;
	mov.f32 	%f75, 0f00000000;
	mov.b32 	%r39, 0;
$L__BB0_3:
	.pragma "nounroll";
	add.s32 	%r6, %r2, %r39;
	setp.lt.s32 	%p3, %r6, 0;
	setp.ge.s32 	%p4, %r6, %r29;
	mul.wide.u32 	%rd9, %r39, 4;
	add.s64 	%rd3, %rd1, %rd9;
	or.pred  	%p5, %p3, %p4;
	@%p5 bra 	$L__BB0_5;
	mul.wide.u32 	%rd10, %r6, 4;
	add.s64 	%rd11, %rd2, %rd10;
	ld.global.f32 	%f42, [%rd11];
	ld.global.f32 	%f43, [%rd3];
	fma.rn.f32 	%f75, %f42, %f43, %f75;
$L__BB0_5:
	add.s32 	%r7, %r6, 1;
	setp.lt.s32 	%p6, %r7, 0;
	setp.ge.s32 	%p7, %r7, %r29;
	or.pred  	%p8, %p6, %p7;
	@%p8 bra 	$L__BB0_7;
	mul.wide.u32 	%rd12, %r7, 4;
	add.s64 	%rd13, %rd2, %rd12;
	ld.global.f32 	%f44, [%rd13];
	ld.global.f32 	%f45, [%rd3+4];
	fma.rn.f32 	%f75, %f44, %f45, %f75;
$L__BB0_7:
	add.s32 	%r8, %r6, 2;
	setp.lt.s32 	%p9, %r8, 0;
	setp.ge.s32 	%p10, %r8, %r29;
	or.pred  	%p11, %p9, %p10;
	@%p11 bra 	$L__BB0_9;
	mul.wide.u32 	%rd14, %r8, 4;
	add.s64 	%rd15, %rd2, %rd14;
	ld.global.f32 	%f46, [%rd15];
	ld.global.f32 	%f47, [%rd3+8];
	fma.rn.f32 	%f75, %f46, %f47, %f75;
$L__BB0_9:
	add.s32 	%r9, %r6, 3;
	setp.lt.s32 	%p12, %r9, 0;
	setp.ge.s32 	%p13, %r9, %r29;
	or.pred  	%p14, %p12, %p13;
	@%p14 bra 	$L__BB0_11;
	mul.wide.u32 	%rd16, %r9, 4;
	add.s64 	%rd17, %rd2, %rd16;
	ld.global.f32 	%f48, [%rd17];
	ld.global.f32 	%f49, [%rd3+12];
	fma.rn.f32 	%f75, %f48, %f49, %f75;
$L__BB0_11:
	add.s32 	%r10, %r6, 4;
	setp.lt.s32 	%p15, %r10, 0;
	setp.ge.s32 	%p16, %r10, %r29;
	or.pred  	%p17, %p15, %p16;
	@%p17 bra 	$L__BB0_13;
	mul.wide.u32 	%rd18, %r10, 4;
	add.s64 	%rd19, %rd2, %rd18;
	ld.global.f32 	%f50, [%rd19];
	ld.global.f32 	%f51, [%rd3+16];
	fma.rn.f32 	%f75, %f50, %f51, %f75;
$L__BB0_13:
	add.s32 	%r11, %r6, 5;
	setp.lt.s32 	%p18, %r11, 0;
	setp.ge.s32 	%p19, %r11, %r29;
	or.pred  	%p20, %p18, %p19;
	@%p20 bra 	$L__BB0_15;
	mul.wide.u32 	%rd20, %r11, 4;
	add.s64 	%rd21, %rd2, %rd20;
	ld.global.f32 	%f52, [%rd21];
	ld.global.f32 	%f53, [%rd3+20];
	fma.rn.f32 	%f75, %f52, %f53, %f75;
$L__BB0_15:
	add.s32 	%r12, %r6, 6;
	setp.lt.s32 	%p21, %r12, 0;
	setp.ge.s32 	%p22, %r12, %r29;
	or.pred  	%p23, %p21, %p22;
	@%p23 bra 	$L__BB0_17;
	mul.wide.u32 	%rd22, %r12, 4;
	add.s64 	%rd23, %rd2, %rd22;
	ld.global.f32 	%f54, [%rd23];
	ld.global.f32 	%f55, [%rd3+24];
	fma.rn.f32 	%f75, %f54, %f55, %f75;
$L__BB0_17:
	add.s32 	%r13, %r6, 7;
	setp.lt.s32 	%p24, %r13, 0;
	setp.ge.s32 	%p25, %r13, %r29;
	or.pred  	%p26, %p24, %p25;
	@%p26 bra 	$L__BB0_19;
	mul.wide.u32 	%rd24, %r13, 4;
	add.s64 	%rd25, %rd2, %rd24;
	ld.global.f32 	%f56, [%rd25];
	ld.global.f32 	%f57, [%rd3+28];
	fma.rn.f32 	%f75, %f56, %f57, %f75;
$L__BB0_19:
	add.s32 	%r39, %r39, 8;
	setp.ne.s32 	%p27, %r39, %r41;
	@%p27 bra 	$L__BB0_3;
$L__BB0_20:
	setp.eq.s32 	%p28, %r3, 0;
	@%p28 bra 	$L__BB0_41;
	and.b32  	%r16, %r28, 3;
	setp.lt.u32 	%p29, %r3, 4;
	@%p29 bra 	$L__BB0_31;
	add.s32 	%r17, %r2, %r41;
	setp.lt.s32 	%p30, %r17, 0;
	setp.ge.s32 	%p31, %r17, %r29;
	mul.wide.u32 	%rd26, %r41, 4;
	add.s64 	%rd4, %rd1, %rd26;
	or.pred  	%p32, %p30, %p31;
	@%p32 bra 	$L__BB0_24;
	mul.wide.u32 	%rd27, %r17, 4;
	add.s64 	%rd28, %rd2, %rd27;
	ld.global.f32 	%f59, [%rd28];
	ld.global.f32 	%f60, [%rd4];
	fma.rn.f32 	%f75, %f59, %f60, %f75;
$L__BB0_24:
	add.s32 	%r18, %r17, 1;
	setp.lt.s32 	%p33, %r18, 0;
	setp.ge.s32 	%p34, %r18, %r29;
	or.pred  	%p35, %p33, %p34;
	@%p35 bra 	$L__BB0_26;
	mul.wide.u32 	%rd29, %r18, 4;
	add.s64 	%rd30, %rd2, %rd29;
	ld.global.f32 	%f61, [%rd30];
	ld.global.f32 	%f62, [%rd4+4];
	fma.rn.f32 	%f75, %f61, %f62, %f75;
$L__BB0_26:
	add.s32 	%r19, %r17, 2;
	setp.lt.s32 	%p36, %r19, 0;
	setp.ge.s32 	%p37, %r19, %r29;
	or.pred  	%p38, %p36, %p37;
	@%p38 bra 	$L__BB0_28;
	mul.wide.u32 	%rd31, %r19, 4;
	add.s64 	%rd32, %rd2, %rd31;
	ld.global.f32 	%f63, [%rd32];
	ld.global.f32 	%f64, [%rd4+8];
	fma.rn.f32 	%f75, %f63, %f64, %f75;
$L__BB0_28:
	add.s32 	%r20, %r17, 3;
	setp.lt.s32 	%p39, %r20, 0;
	setp.ge.s32 	%p40, %r20, %r29;
	or.pred  	%p41, %p39, %p40;
	@%p41 bra 	$L__BB0_30;
	mul.wide.u32 	%rd33, %r20, 4;
	add.s64 	%rd34, %rd2, %rd33;
	ld.global.f32 	%f65, [%rd34];
	ld.global.f32 	%f66, [%rd4+12];
	fma.rn.f32 	%f75, %f65, %f66, %f75;
$L__BB0_30:
	add.s32 	%r41, %r41, 4;
$L__BB0_31:
	setp.eq.s32 	%p42, %r16, 0;
	@%p42 bra 	$L__BB0_41;
	setp.eq.s32 	%p43, %r16, 1;
	@%p43 bra 	$L__BB0_38;
	add.s32 	%r23, %r2, %r41;
	setp.lt.s32 	%p44, %r23, 0;
	setp.ge.s32 	%p45, %r23, %r29;
	mul.wide.u32 	%rd35, %r41, 4;
	add.s64 	%rd5, %rd1, %rd35;
	or.pred  	%p46, %p44, %p45;
	@%p46 bra 	$L__BB0_35;
	mul.wide.u32 	%rd36, %r23, 4;
	add.s64 	%rd37, %rd2, %rd36;
	ld.global.f32 	%f68, [%rd37];
	ld.global.f32 	%f69, [%rd5];
	fma.rn.f32 	%f75, %f68, %f69, %f75;
$L__BB0_35:
	add.s32 	%r24, %r23, 1;
	setp.lt.s32 	%p47, %r24, 0;
	setp.ge.s32 	%p48, %r24, %r29;
	or.pred  	%p49, %p47, %p48;
	@%p49 bra 	$L__BB0_37;
	mul.wide.u32 	%rd38, %r24, 4;
	add.s64 	%rd39, %rd2, %rd38;
	ld.global.f32 	%f70, [%rd39];
	ld.global.f32 	%f71, [%rd5+4];
	fma.rn.f32 	%f75, %f70, %f71, %f75;
$L__BB0_37:
	add.s32 	%r41, %r41, 2;
$L__BB0_38:
	and.b32  	%r38, %r28, 1;
	setp.eq.b32 	%p50, %r38, 1;
	not.pred 	%p51, %p50;
	@%p51 bra 	$L__BB0_41;
	add.s32 	%r27, %r2, %r41;
	setp.lt.s32 	%p52, %r27, 0;
	setp.ge.s32 	%p53, %r27, %r29;
	or.pred  	%p54, %p52, %p53;
	@%p54 bra 	$L__BB0_41;
	mul.wide.u32 	%rd40, %r27, 4;
	add.s64 	%rd41, %rd2, %rd40;
	ld.global.f32 	%f72, [%rd41];
	mul.wide.u32 	%rd42, %r41, 4;
	add.s64 	%rd43, %rd1, %rd42;
	ld.global.f32 	%f73, [%rd43];
	fma.rn.f32 	%f75, %f72, %f73, %f75;
$L__BB0_41:
	setp.ge.s32 	%p55, %r1, %r29;
	@%p55 bra 	$L__BB0_43;
	cvta.to.global.u64 	%rd44, %rd6;
	mul.wide.s32 	%rd45, %r1, 4;
	add.s64 	%rd46, %rd44, %rd45;
	st.global.f32 	[%rd46], %f75;
$L__BB0_43:
	ret;

}


// ===== COMPILED SASS (sm_100) =====

	.target	sm_100

	.elftype	@"ET_EXEC"


//--------------------- .note.nv.tkinfo           --------------------------
	.section	.note.nv.tkinfo,"",@"SHT_NOTE"
	.sectionflags	@"SHF_NOTE_NV_TKINFO"
	.tkinfo
        /*0018*/ 	.word	0x00000002
        /*0030*/ 	.string	""
        /*0030*/ 	.string	"ptxas"
        /*0030*/ 	.string	"Cuda compilation tools, release 13.0, V13.0.88"
        /*0030*/ 	.string	"Build cuda_13.0.r13.0/compiler.36424714_0"
        /*0030*/ 	.string	"-arch sm_100 -m 64 "



//--------------------- .note.nv.cuinfo           --------------------------
	.section	.note.nv.cuinfo,"",@"SHT_NOTE"
	.sectionflags	@"SHF_NOTE_NV_CUINFO"
        /*0018*/ 	.short	0x0002
        /*001a*/ 	.short	0x0064
        /*001c*/ 	.short	0x0082
	.zero		2


//--------------------- .nv.info                  --------------------------
	.section	.nv.info,"",@"SHT_CUDA_INFO"
	.align	4


	//----- nvinfo : EIATTR_REGCOUNT
	.align		4
        /*0000*/ 	.byte	0x04, 0x2f
        /*0002*/ 	.short	(.L_1 - .L_0)
	.align		4
.L_0:
        /*0004*/ 	.word	index@(_Z27convulution_1D_basic_kernelPfS_S_ii)
        /*0008*/ 	.word	0x00000020


	//----- nvinfo : EIATTR_FRAME_SIZE
	.align		4
.L_1:
        /*000c*/ 	.byte	0x04, 0x11
        /*000e*/ 	.short	(.L_3 - .L_2)
	.align		4
.L_2:
        /*0010*/ 	.word	index@(_Z27convulution_1D_basic_kernelPfS_S_ii)
        /*0014*/ 	.word	0x00000000


	//----- nvinfo : EIATTR_MIN_STACK_SIZE
	.align		4
.L_3:
        /*0018*/ 	.byte	0x04, 0x12
        /*001a*/ 	.short	(.L_5 - .L_4)
	.align		4
.L_4:
        /*001c*/ 	.word	index@(_Z27convulution_1D_basic_kernelPfS_S_ii)
        /*0020*/ 	.word	0x00000000
.L_5:


//--------------------- .nv.compat                --------------------------
	.section	.nv.compat,"",@"SHT_CUDA_COMPAT_INFO"
	.align	4
        /*0000*/ 	.byte	0x02, 0x09, 0x00, 0x00, 0x02, 0x02, 0x01, 0x00, 0x02, 0x05, 0x05, 0x00, 0x03, 0x07, 0x01, 0x01
        /*0010*/ 	.byte	0x02, 0x03, 0x00, 0x00, 0x02, 0x06, 0x01, 0x00, 0x04, 0x0b, 0x08, 0x00, 0x09, 0x00, 0x00, 0x00
        /*0020*/ 	.byte	0x00, 0x00, 0x00, 0x00


//--------------------- .nv.info._Z27convulution_1D_basic_kernelPfS_S_ii --------------------------
	.section	.nv.info._Z27convulution_1D_basic_kernelPfS_S_ii,"",@"SHT_CUDA_INFO"
	.sectionflags	@""
	.align	4


	//----- nvinfo : EIATTR_CUDA_API_VERSION
	.align		4
        /*0000*/ 	.byte	0x04, 0x37
        /*0002*/ 	.short	(.L_7 - .L_6)
.L_6:
        /*0004*/ 	.word	0x00000082


	//----- nvinfo : EIATTR_KPARAM_INFO
	.align		4
.L_7:
        /*0008*/ 	.byte	0x04, 0x17
        /*000a*/ 	.short	(.L_9 - .L_8)
.L_8:
        /*000c*/ 	.word	0x00000000
        /*0010*/ 	.short	0x0004
        /*0012*/ 	.short	0x001c
        /*0014*/ 	.byte	0x00, 0xf0, 0x11, 0x00


	//----- nvinfo : EIATTR_KPARAM_INFO
	.align		4
.L_9:
        /*0018*/ 	.byte	0x04, 0x17
        /*001a*/ 	.short	(.L_11 - .L_10)
.L_10:
        /*001c*/ 	.word	0x00000000
        /*0020*/ 	.short	0x0003
        /*0022*/ 	.short	0x0018
        /*0024*/ 	.byte	0x00, 0xf0, 0x11, 0x00


	//----- nvinfo : EIATTR_KPARAM_INFO
	.align		4
.L_11:
        /*0028*/ 	.byte	0x04, 0x17
        /*002a*/ 	.short	(.L_13 - .L_12)
.L_12:
        /*002c*/ 	.word	0x00000000
        /*0030*/ 	.short	0x0002
        /*0032*/ 	.short	0x0010
        /*0034*/ 	.byte	0x00, 0xf5, 0x21, 0x00


	//----- nvinfo : EIATTR_KPARAM_INFO
	.align		4
.L_13:
        /*0038*/ 	.byte	0x04, 0x17
        /*003a*/ 	.short	(.L_15 - .L_14)
.L_14:
        /*003c*/ 	.word	0x00000000
        /*0040*/ 	.short	0x0001
        /*0042*/ 	.short	0x0008
        /*0044*/ 	.byte	0x00, 0xf5, 0x21, 0x00


	//----- nvinfo : EIATTR_KPARAM_INFO
	.align		4
.L_15:
        /*0048*/ 	.byte	0x04, 0x17
        /*004a*/ 	.short	(.L_17 - .L_16)
.L_16:
        /*004c*/ 	.word	0x00000000
        /*0050*/ 	.short	0x0000
        /*0052*/ 	.short	0x0000
        /*0054*/ 	.byte	0x00, 0xf5, 0x21, 0x00


	//----- nvinfo : EIATTR_SPARSE_MMA_MASK
	.align		4
.L_17:
        /*0058*/ 	.byte	0x03, 0x50
        /*005a*/ 	.short	0x0000


	//----- nvinfo : EIATTR_MAXREG_COUNT
	.align		4
        /*005c*/ 	.byte	0x03, 0x1b
        /*005e*/ 	.short	0x00ff


	//----- nvinfo : EIATTR_MERCURY_ISA_VERSION
	.align		4
        /*0060*/ 	.byte	0x03, 0x5f
        /*0062*/ 	.short	0x0101


	//----- nvinfo : EIATTR_VRC_CTA_INIT_COUNT
	.align		4
        /*0064*/ 	.byte	0x02, 0x4a
	.zero		1
	.zero		1


	//----- nvinfo : EIATTR_EXIT_INSTR_OFFSETS
	.align		4
        /*0068*/ 	.byte	0x04, 0x1c
        /*006a*/ 	.short	(.L_19 - .L_18)


	//   ....[0]....
.L_18:
        /*006c*/ 	.word	0x00000b10


	//   ....[1]....
        /*0070*/ 	.word	0x00000b50


	//----- nvinfo : EIATTR_CRS_STACK_SIZE
	.align		4
.L_19:
        /*0074*/ 	.byte	0x04, 0x1e
        /*0076*/ 	.short	(.L_21 - .L_20)
.L_20:
        /*0078*/ 	.word	0x00000000


	//----- nvinfo : EIATTR_CBANK_PARAM_SIZE
	.align		4
.L_21:
        /*007c*/ 	.byte	0x03, 0x19
        /*007e*/ 	.short	0x0020


	//----- nvinfo : EIATTR_PARAM_CBANK
	.align		4
        /*0080*/ 	.byte	0x04, 0x0a
        /*0082*/ 	.short	(.L_23 - .L_22)
	.align		4
.L_22:
        /*0084*/ 	.word	index@(.nv.constant0._Z27convulution_1D_basic_kernelPfS_S_ii)
        /*0088*/ 	.short	0x0380
        /*008a*/ 	.short	0x0020


	//----- nvinfo : EIATTR_SW_WAR
	.align		4
.L_23:
        /*008c*/ 	.byte	0x04, 0x36
        /*008e*/ 	.short	(.L_25 - .L_24)
.L_24:
        /*0090*/ 	.word	0x00000008
.L_25:


//--------------------- .nv.callgraph             --------------------------
	.section	.nv.callgraph,"",@"SHT_CUDA_CALLGRAPH"
	.align	4
	.sectionentsize	8
	.align		4
        /*0000*/ 	.word	0x00000000
	.align		4
        /*0004*/ 	.word	0xffffffff
	.align		4
        /*0008*/ 	.word	0x00000000
	.align		4
        /*000c*/ 	.word	0xfffffffe
	.align		4
        /*0010*/ 	.word	0x00000000
	.align		4
        /*0014*/ 	.word	0xfffffffd
	.align		4
        /*0018*/ 	.word	0x00000000
	.align		4
        /*001c*/ 	.word	0xfffffffc


//--------------------- .text._Z27convulution_1D_basic_kernelPfS_S_ii --------------------------
	.section	.text._Z27convulution_1D_basic_kernelPfS_S_ii,"ax",@progbits
	.align	128
        .global         _Z27convulution_1D_basic_kernelPfS_S_ii
        .type           _Z27convulution_1D_basic_kernelPfS_S_ii,@function
        .size           _Z27convulution_1D_basic_kernelPfS_S_ii,(.L_x_7 - _Z27convulution_1D_basic_kernelPfS_S_ii)
        .other          _Z27convulution_1D_basic_kernelPfS_S_ii,@"STO_CUDA_ENTRY STV_DEFAULT"
_Z27convulution_1D_basic_kernelPfS_S_ii:
.text._Z27convulution_1D_basic_kernelPfS_S_ii:
[----:B------:R-:W-:Y:S01]  /*0000*/  LDC R1, c[0x0][0x37c] ;  /* 0x0000df00ff017b82 */ /* 0x000fe20000000800 */
[----:B------:R-:W0:Y:S01]  /*0010*/  S2R R3, SR_TID.X ;  /* 0x0000000000037919 */ /* 0x000e220000002100 */
[----:B------:R-:W1:Y:S06]  /*0020*/  LDCU UR5, c[0x0][0x398] ;  /* 0x00007300ff0577ac */ /* 0x000e6c0008000800 */
[----:B------:R-:W0:Y:S01]  /*0030*/  S2UR UR4, SR_CTAID.X ;  /* 0x00000000000479c3 */ /* 0x000e220000002500 */
[----:B------:R-:W-:Y:S01]  /*0040*/  HFMA2 R0, -RZ, RZ, 0, 0 ;  /* 0x00000000ff007431 */ /* 0x000fe200000001ff */
[----:B------:R-:W2:Y:S06]  /*0050*/  LDCU.64 UR8, c[0x0][0x358] ;  /* 0x00006b00ff0877ac */ /* 0x000eac0008000a00 */
[----:B------:R-:W0:Y:S01]  /*0060*/  LDC R2, c[0x0][0x360] ;  /* 0x0000d800ff027b82 */ /* 0x000e220000000800 */
[----:B-1----:R-:W-:Y:S01]  /*0070*/  UISETP.GE.AND UP0, UPT, UR5, 0x1, UPT ;  /* 0x000000010500788c */ /* 0x002fe2000bf06270 */
[----:B0-----:R-:W-:-:S08]  /*0080*/  IMAD R2, R2, UR4, R3 ;  /* 0x0000000402027c24 */ /* 0x001fd0000f8e0203 */
[----:B--2---:R-:W-:Y:S05]  /*0090*/  BRA.U !UP0, `(.L_x_0) ;  /* 0x0000000908947547 */ /* 0x004fea000b800000 */
[----:B------:R-:W-:Y:S01]  /*00a0*/  UISETP.GE.U32.AND UP0, UPT, UR5, 0x8, UPT ;  /* 0x000000080500788c */ /* 0x000fe2000bf06070 */
[----:B------:R-:W-:Y:S01]  /*00b0*/  IMAD.MOV.U32 R0, RZ, RZ, RZ ;  /* 0x000000ffff007224 */ /* 0x000fe200078e00ff */
[----:B------:R-:W-:Y:S01]  /*00c0*/  ULEA.HI UR4, UR5, UR5, URZ, 0x1 ;  /* 0x0000000505047291 */ /* 0x000fe2000f8f08ff */
[----:B------:R-:W-:Y:S01]  /*00d0*/  MOV R3, RZ ;  /* 0x000000ff00037202 */ /* 0x000fe20000000f00 */
[----:B------:R-:W-:Y:S02]  /*00e0*/  ULOP3.LUT UR6, UR5, 0x7, URZ, 0xc0, !UPT ;  /* 0x0000000705067892 */ /* 0x000fe4000f8ec0ff */
[----:B------:R-:W-:Y:S02]  /*00f0*/  USHF.R.S32.HI UR4, URZ, 0x1, UR4 ;  /* 0x00000001ff047899 */ /* 0x000fe40008011404 */
[----:B------:R-:W-:-:S04]  /*0100*/  UISETP.NE.AND UP1, UPT, UR6, URZ, UPT ;  /* 0x000000ff0600728c */ /* 0x000fc8000bf25270 */
[----:B------:R-:W-:Y:S01]  /*0110*/  VIADD R4, R2, -UR4 ;  /* 0x8000000402047c36 */ /* 0x000fe20008000000 */
[----:B------:R-:W-:Y:S06]  /*0120*/  BRA.U !UP0, `(.L_x_1) ;  /* 0x0000000508287547 */ /* 0x000fec000b800000 */
[----:B------:R-:W-:Y:S01]  /*0130*/  ULOP3.LUT UR4, UR5, 0x7ffffff8, URZ, 0xc0, !UPT ;  /* 0x7ffffff805047892 */ /* 0x000fe2000f8ec0ff */
[----:B------:R-:W-:Y:S01]  /*0140*/  MOV R0, RZ ;  /* 0x000000ff00007202 */ /* 0x000fe20000000f00 */
[----:B------:R-:W-:Y:S01]  /*0150*/  IMAD.MOV.U32 R7, RZ, RZ, RZ ;  /* 0x000000ffff077224 */ /* 0x000fe200078e00ff */
[----:B------:R-:W0:Y:S03]  /*0160*/  LDCU UR7, c[0x0][0x39c] ;  /* 0x00007380ff0777ac */ /* 0x000e260008000800 */
[----:B------:R-:W-:-:S07]  /*0170*/  MOV R3, UR4 ;  /* 0x0000000400037c02 */ /* 0x000fce0008000f00 */
.L_x_2:
[----:B------:R-:W-:Y:S01]  /*0180*/  IMAD.IADD R29, R4, 0x1, R7 ;  /* 0x00000001041d7824 */ /* 0x000fe200078e0207 */
[----:B------:R-:W1:Y:S04]  /*0190*/  LDC.64 R14, c[0x0][0x388] ;  /* 0x0000e200ff0e7b82 */ /* 0x000e680000000a00 */
[----:B0-----:R-:W-:-:S04]  /*01a0*/  ISETP.GE.AND P4, PT, R29, UR7, PT ;  /* 0x000000071d007c0c */ /* 0x001fc8000bf86270 */
[----:B------:R-:W-:-:S13]  /*01b0*/  ISETP.LT.OR P4, PT, R29, RZ, P4 ;  /* 0x000000ff1d00720c */ /* 0x000fda0002781670 */
[----:B------:R-:W0:Y:S01]  /*01c0*/  @!P4 LDC.64 R8, c[0x0][0x380] ;  /* 0x0000e000ff08cb82 */ /* 0x000e220000000a00 */
[----:B-1----:R-:W-:-:S05]  /*01d0*/  IMAD.WIDE.U32 R14, R7, 0x4, R14 ;  /* 0x00000004070e7825 */ /* 0x002fca00078e000e */
[----:B------:R-:W2:Y:S01]  /*01e0*/  @!P4 LDG.E R10, desc[UR8][R14.64] ;  /* 0x000000080e0ac981 */ /* 0x000ea2000c1e1900 */
[----:B0-----:R-:W-:-:S06]  /*01f0*/  @!P4 IMAD.WIDE.U32 R8, R29, 0x4, R8 ;  /* 0x000000041d08c825 */ /* 0x001fcc00078e0008 */
[----:B------:R-:W2:Y:S01]  /*0200*/  @!P4 LDG.E R9, desc[UR8][R8.64] ;  /* 0x000000080809c981 */ /* 0x000ea2000c1e1900 */
[----:B------:R-:W-:-:S04]  /*0210*/  IADD3 R19, PT, PT, R29, 0x1, RZ ;  /* 0x000000011d137810 */ /* 0x000fc80007ffe0ff */
[----:B------:R-:W-:Y:S01]  /*0220*/  ISETP.GE.AND P0, PT, R19, UR7, PT ;  /* 0x0000000713007c0c */ /* 0x000fe2000bf06270 */
[----:B------:R-:W-:-:S03]  /*0230*/  VIADD R24, R29, 0x2 ;  /* 0x000000021d187836 */ /* 0x000fc60000000000 */
[----:B------:R-:W-:Y:S02]  /*0240*/  ISETP.LT.OR P0, PT, R19, RZ, P0 ;  /* 0x000000ff1300720c */ /* 0x000fe40000701670 */
[C---:B------:R-:W-:Y:S02]  /*0250*/  IADD3 R25, PT, PT, R29.reuse, 0x3, RZ ;  /* 0x000000031d197810 */ /* 0x040fe40007ffe0ff */
[C---:B------:R-:W-:Y:S01]  /*0260*/  ISETP.GE.AND P3, PT, R24.reuse, UR7, PT ;  /* 0x0000000718007c0c */ /* 0x040fe2000bf66270 */
[----:B------:R-:W-:Y:S01]  /*0270*/  VIADD R5, R29, 0x4 ;  /* 0x000000041d057836 */ /* 0x000fe20000000000 */
[C---:B------:R-:W-:Y:S02]  /*0280*/  ISETP.GE.AND P2, PT, R25.reuse, UR7, PT ;  /* 0x0000000719007c0c */ /* 0x040fe4000bf46270 */
[----:B------:R-:W-:Y:S02]  /*0290*/  ISETP.LT.OR P3, PT, R24, RZ, P3 ;  /* 0x000000ff1800720c */ /* 0x000fe40001f61670 */
[----:B------:R-:W-:-:S02]  /*02a0*/  ISETP.LT.OR P2, PT, R25, RZ, P2 ;  /* 0x000000ff1900720c */ /* 0x000fc40001741670 */
[----:B------:R-:W-:Y:S01]  /*02b0*/  IADD3 R6, PT, PT, R29, 0x5, RZ ;  /* 0x000000051d067810 */ /* 0x000fe20007ffe0ff */
[----:B------:R-:W0:Y:S01]  /*02c0*/  @!P0 LDC.64 R22, c[0x0][0x380] ;  /* 0x0000e000ff168b82 */ /* 0x000e220000000a00 */
[----:B------:R-:W-:Y:S01]  /*02d0*/  ISETP.GE.AND P1, PT, R5, UR7, PT ;  /* 0x0000000705007c0c */ /* 0x000fe2000bf26270 */
[----:B------:R-:W-:Y:S01]  /*02e0*/  VIADD R27, R29, 0x6 ;  /* 0x000000061d1b7836 */ /* 0x000fe20000000000 */
[C---:B------:R-:W-:Y:S02]  /*02f0*/  ISETP.GE.AND P5, PT, R6.reuse, UR7, PT ;  /* 0x0000000706007c0c */ /* 0x040fe4000bfa6270 */
[----:B------:R-:W-:Y:S02]  /*0300*/  ISETP.LT.OR P1, PT, R5, RZ, P1 ;  /* 0x000000ff0500720c */ /* 0x000fe40000f21670 */
[----:B------:R-:W-:Y:S01]  /*0310*/  IADD3 R29, PT, PT, R29, 0x7, RZ ;  /* 0x000000071d1d7810 */ /* 0x000fe20007ffe0ff */
[----:B------:R-:W1:Y:S01]  /*0320*/  @!P3 LDC.64 R12, c[0x0][0x380] ;  /* 0x0000e000ff0cbb82 */ /* 0x000e620000000a00 */
[----:B------:R-:W-:-:S02]  /*0330*/  ISETP.LT.OR P5, PT, R6, RZ, P5 ;  /* 0x000000ff0600720c */ /* 0x000fc40002fa1670 */
[----:B------:R-:W-:-:S04]  /*0340*/  ISETP.GE.AND P6, PT, R29, UR7, PT ;  /* 0x000000071d007c0c */ /* 0x000fc8000bfc6270 */
[----:B------:R-:W-:-:S07]  /*0350*/  ISETP.LT.OR P6, PT, R29, RZ, P6 ;  /* 0x000000ff1d00720c */ /* 0x000fce00037c1670 */
[----:B------:R-:W3:Y:S01]  /*0360*/  @!P5 LDC.64 R16, c[0x0][0x380] ;  /* 0x0000e000ff10db82 */ /* 0x000ee20000000a00 */
[----:B0-----:R-:W-:-:S07]  /*0370*/  @!P0 IMAD.WIDE.U32 R22, R19, 0x4, R22 ;  /* 0x0000000413168825 */ /* 0x001fce00078e0016 */
[----:B------:R-:W0:Y:S01]  /*0380*/  @!P6 LDC.64 R20, c[0x0][0x380] ;  /* 0x0000e000ff14eb82 */ /* 0x000e220000000a00 */
[----:B------:R-:W4:Y:S01]  /*0390*/  @!P0 LDG.E R23, desc[UR8][R22.64] ;  /* 0x0000000816178981 */ /* 0x000f22000c1e1900 */
[----:B-1----:R-:W-:-:S03]  /*03a0*/  @!P3 IMAD.WIDE.U32 R12, R24, 0x4, R12 ;  /* 0x00000004180cb825 */ /* 0x002fc600078e000c */
[----:B------:R-:W4:Y:S04]  /*03b0*/  @!P0 LDG.E R24, desc[UR8][R14.64+0x4] ;  /* 0x000004080e188981 */ /* 0x000f28000c1e1900 */
[----:B------:R-:W5:Y:S04]  /*03c0*/  @!P3 LDG.E R13, desc[UR8][R12.64] ;  /* 0x000000080c0db981 */ /* 0x000f68000c1e1900 */
[----:B------:R-:W5:Y:S01]  /*03d0*/  @!P5 LDG.E R22, desc[UR8][R14.64+0x14] ;  /* 0x000014080e16d981 */ /* 0x000f62000c1e1900 */
[----:B---3--:R-:W-:-:S03]  /*03e0*/  @!P5 IMAD.WIDE.U32 R16, R6, 0x4, R16 ;  /* 0x000000040610d825 */ /* 0x008fc600078e0010 */
[----:B------:R-:W3:Y:S04]  /*03f0*/  @!P1 LDG.E R6, desc[UR8][R14.64+0x10] ;  /* 0x000010080e069981 */ /* 0x000ee8000c1e1900 */
[----:B------:R-:W3:Y:S01]  /*0400*/  @!P5 LDG.E R17, desc[UR8][R16.64] ;  /* 0x000000081011d981 */ /* 0x000ee2000c1e1900 */
[----:B0-----:R-:W-:-:S06]  /*0410*/  @!P6 IMAD.WIDE.U32 R20, R29, 0x4, R20 ;  /* 0x000000041d14e825 */ /* 0x001fcc00078e0014 */
[----:B------:R-:W3:Y:S01]  /*0420*/  @!P6 LDG.E R21, desc[UR8][R20.64] ;  /* 0x000000081415e981 */ /* 0x000ee2000c1e1900 */
[----:B--2---:R-:W-:Y:S01]  /*0430*/  @!P4 FFMA R0, R9, R10, R0 ;  /* 0x0000000a0900c223 */ /* 0x004fe20000000000 */
[C---:B------:R-:W-:Y:S01]  /*0440*/  ISETP.GE.AND P4, PT, R27.reuse, UR7, PT ;  /* 0x000000071b007c0c */ /* 0x040fe2000bf86270 */
[----:B------:R-:W0:Y:S03]  /*0450*/  @!P2 LDC.64 R10, c[0x0][0x380] ;  /* 0x0000e000ff0aab82 */ /* 0x000e260000000a00 */
[----:B------:R-:W-:-:S05]  /*0460*/  ISETP.LT.OR P4, PT, R27, RZ, P4 ;  /* 0x000000ff1b00720c */ /* 0x000fca0002781670 */
[----:B------:R-:W1:Y:S08]  /*0470*/  @!P1 LDC.64 R8, c[0x0][0x380] ;  /* 0x0000e000ff089b82 */ /* 0x000e700000000a00 */
[----:B------:R-:W2:Y:S01]  /*0480*/  @!P4 LDC.64 R18, c[0x0][0x380] ;  /* 0x0000e000ff12cb82 */ /* 0x000ea20000000a00 */
[----:B------:R-:W3:Y:S01]  /*0490*/  @!P4 LDG.E R12, desc[UR8][R14.64+0x18] ;  /* 0x000018080e0cc981 */ /* 0x000ee2000c1e1900 */
[----:B0-----:R-:W-:-:S03]  /*04a0*/  @!P2 IMAD.WIDE.U32 R10, R25, 0x4, R10 ;  /* 0x00000004190aa825 */ /* 0x001fc600078e000a */
[----:B------:R-:W5:Y:S04]  /*04b0*/  @!P3 LDG.E R25, desc[UR8][R14.64+0x8] ;  /* 0x000008080e19b981 */ /* 0x000f68000c1e1900 */
[----:B------:R-:W3:Y:S01]  /*04c0*/  @!P2 LDG.E R11, desc[UR8][R10.64] ;  /* 0x000000080a0ba981 */ /* 0x000ee2000c1e1900 */
[----:B-1----:R-:W-:-:S03]  /*04d0*/  @!P1 IMAD.WIDE.U32 R8, R5, 0x4, R8 ;  /* 0x0000000405089825 */ /* 0x002fc600078e0008 */
[----:B------:R-:W3:Y:S04]  /*04e0*/  @!P2 LDG.E R5, desc[UR8][R14.64+0xc] ;  /* 0x00000c080e05a981 */ /* 0x000ee8000c1e1900 */
[----:B------:R-:W3:Y:S01]  /*04f0*/  @!P1 LDG.E R9, desc[UR8][R8.64] ;  /* 0x0000000808099981 */ /* 0x000ee2000c1e1900 */
[----:B--2---:R-:W-:-:S03]  /*0500*/  @!P4 IMAD.WIDE.U32 R18, R27, 0x4, R18 ;  /* 0x000000041b12c825 */ /* 0x004fc600078e0012 */
[----:B------:R-:W2:Y:S04]  /*0510*/  @!P6 LDG.E R10, desc[UR8][R14.64+0x1c] ;  /* 0x00001c080e0ae981 */ /* 0x000ea8000c1e1900 */
[----:B------:R-:W2:Y:S01]  /*0520*/  @!P4 LDG.E R19, desc[UR8][R18.64] ;  /* 0x000000081213c981 */ /* 0x000ea2000c1e1900 */
[----:B------:R-:W-:Y:S01]  /*0530*/  IADD3 R7, PT, PT, R7, 0x8, RZ ;  /* 0x0000000807077810 */ /* 0x000fe20007ffe0ff */
[----:B----4-:R-:W-:-:S03]  /*0540*/  @!P0 FFMA R0, R23, R24, R0 ;  /* 0x0000001817008223 */ /* 0x010fc60000000000 */
[----:B------:R-:W-:Y:S01]  /*0550*/  ISETP.NE.AND P0, PT, R7, R3, PT ;  /* 0x000000030700720c */ /* 0x000fe20003f05270 */
[----:B-----5:R-:W-:-:S04]  /*0560*/  @!P3 FFMA R0, R13, R25, R0 ;  /* 0x000000190d00b223 */ /* 0x020fc80000000000 */
[----:B---3--:R-:W-:-:S04]  /*0570*/  @!P2 FFMA R0, R11, R5, R0 ;  /* 0x000000050b00a223 */ /* 0x008fc80000000000 */
[----:B------:R-:W-:-:S04]  /*0580*/  @!P1 FFMA R0, R9, R6, R0 ;  /* 0x0000000609009223 */ /* 0x000fc80000000000 */
[----:B------:R-:W-:-:S04]  /*0590*/  @!P5 FFMA R0, R17, R22, R0 ;  /* 0x000000161100d223 */ /* 0x000fc80000000000 */
[----:B--2---:R-:W-:-:S04]  /*05a0*/  @!P4 FFMA R0, R19, R12, R0 ;  /* 0x0000000c1300c223 */ /* 0x004fc80000000000 */
[----:B------:R-:W-:Y:S01]  /*05b0*/  @!P6 FFMA R0, R21, R10, R0 ;  /* 0x0000000a1500e223 */ /* 0x000fe20000000000 */
[----:B------:R-:W-:Y:S06]  /*05c0*/  @P0 BRA `(.L_x_2) ;  /* 0xfffffff800ec0947 */ /* 0x000fec000383ffff */
.L_x_1:
[----:B------:R-:W-:Y:S05]  /*05d0*/  BRA.U !UP1, `(.L_x_0) ;  /* 0x0000000509447547 */ /* 0x000fea000b800000 */
[----:B------:R-:W0:Y:S01]  /*05e0*/  LDCU UR4, c[0x0][0x398] ;  /* 0x00007300ff0477ac */ /* 0x000e220008000800 */
[----:B------:R-:W-:Y:S02]  /*05f0*/  UISETP.GE.U32.AND UP0, UPT, UR6, 0x4, UPT ;  /* 0x000000040600788c */ /* 0x000fe4000bf06070 */
[----:B0-----:R-:W-:-:S04]  /*0600*/  ULOP3.LUT UR5, UR4, 0x3, URZ, 0xc0, !UPT ;  /* 0x0000000304057892 */ /* 0x001fc8000f8ec0ff */
[----:B------:R-:W-:-:S03]  /*0610*/  UISETP.NE.AND UP1, UPT, UR5, URZ, UPT ;  /* 0x000000ff0500728c */ /* 0x000fc6000bf25270 */
[----:B------:R-:W-:Y:S08]  /*0620*/  BRA.U !UP0, `(.L_x_3) ;  /* 0x0000000108907547 */ /* 0x000ff0000b800000 */
[----:B------:R-:W0:Y:S01]  /*0630*/  LDCU UR6, c[0x0][0x39c] ;  /* 0x00007380ff0677ac */ /* 0x000e220008000800 */
[----:B------:R-:W-:Y:S01]  /*0640*/  IMAD.IADD R17, R4, 0x1, R3 ;  /* 0x0000000104117824 */ /* 0x000fe200078e0203 */
[----:B------:R-:W1:Y:S03]  /*0650*/  LDC.64 R8, c[0x0][0x388] ;  /* 0x0000e200ff087b82 */ /* 0x000e660000000a00 */
[C---:B------:R-:W-:Y:S01]  /*0660*/  VIADD R5, R17.reuse, 0x3 ;  /* 0x0000000311057836 */ /* 0x040fe20000000000 */
[C---:B------:R-:W-:Y:S02]  /*0670*/  IADD3 R19, PT, PT, R17.reuse, 0x1, RZ ;  /* 0x0000000111137810 */ /* 0x040fe40007ffe0ff */
[C---:B------:R-:W-:Y:S02]  /*0680*/  IADD3 R21, PT, PT, R17.reuse, 0x2, RZ ;  /* 0x0000000211157810 */ /* 0x040fe40007ffe0ff */
[----:B0-----:R-:W-:-:S02]  /*0690*/  ISETP.GE.AND P0, PT, R17, UR6, PT ;  /* 0x0000000611007c0c */ /* 0x001fc4000bf06270 */
[----:B------:R-:W-:Y:S02]  /*06a0*/  ISETP.GE.AND P1, PT, R19, UR6, PT ;  /* 0x0000000613007c0c */ /* 0x000fe4000bf26270 */
[----:B------:R-:W-:Y:S02]  /*06b0*/  ISETP.LT.OR P0, PT, R17, RZ, P0 ;  /* 0x000000ff1100720c */ /* 0x000fe40000701670 */
[----:B------:R-:W-:Y:S02]  /*06c0*/  ISETP.GE.AND P2, PT, R21, UR6, PT ;  /* 0x0000000615007c0c */ /* 0x000fe4000bf46270 */
[----:B------:R-:W-:Y:S01]  /*06d0*/  ISETP.LT.OR P1, PT, R19, RZ, P1 ;  /* 0x000000ff1300720c */ /* 0x000fe20000f21670 */
[----:B-1----:R-:W-:Y:S01]  /*06e0*/  IMAD.WIDE.U32 R8, R3, 0x4, R8 ;  /* 0x0000000403087825 */ /* 0x002fe200078e0008 */
[----:B------:R-:W-:Y:S02]  /*06f0*/  ISETP.LT.OR P2, PT, R21, RZ, P2 ;  /* 0x000000ff1500720c */ /* 0x000fe40001741670 */
[----:B------:R-:W-:-:S04]  /*0700*/  ISETP.GE.AND P3, PT, R5, UR6, PT ;  /* 0x0000000605007c0c */ /* 0x000fc8000bf66270 */
[----:B------:R-:W-:Y:S01]  /*0710*/  ISETP.LT.OR P3, PT, R5, RZ, P3 ;  /* 0x000000ff0500720c */ /* 0x000fe20001f61670 */
[----:B------:R-:W0:Y:S01]  /*0720*/  @!P0 LDC.64 R14, c[0x0][0x380] ;  /* 0x0000e000ff0e8b82 */ /* 0x000e220000000a00 */
[----:B------:R-:W2:Y:S07]  /*0730*/  @!P0 LDG.E R16, desc[UR8][R8.64] ;  /* 0x0000000808108981 */ /* 0x000eae000c1e1900 */
[----:B------:R-:W1:Y:S04]  /*0740*/  @!P1 LDC.64 R12, c[0x0][0x380] ;  /* 0x0000e000ff0c9b82 */ /* 0x000e680000000a00 */
[----:B------:R-:W3:Y:S04]  /*0750*/  @!P3 LDG.E R18, desc[UR8][R8.64+0xc] ;  /* 0x00000c080812b981 */ /* 0x000ee8000c1e1900 */
[----:B------:R-:W4:Y:S08]  /*0760*/  @!P2 LDC.64 R10, c[0x0][0x380] ;  /* 0x0000e000ff0aab82 */ /* 0x000f300000000a00 */
[----:B------:R-:W5:Y:S01]  /*0770*/  @!P3 LDC.64 R6, c[0x0][0x380] ;  /* 0x0000e000ff06bb82 */ /* 0x000f620000000a00 */
[----:B0-----:R-:W-:-:S02]  /*0780*/  @!P0 IMAD.WIDE.U32 R14, R17, 0x4, R14 ;  /* 0x00000004110e8825 */ /* 0x001fc400078e000e */
[----:B------:R-:W3:Y:S04]  /*0790*/  @!P1 LDG.E R17, desc[UR8][R8.64+0x4] ;  /* 0x0000040808119981 */ /* 0x000ee8000c1e1900 */
[----:B------:R-:W2:Y:S01]  /*07a0*/  @!P0 LDG.E R15, desc[UR8][R14.64] ;  /* 0x000000080e0f8981 */ /* 0x000ea2000c1e1900 */
[----:B-1----:R-:W-:-:S06]  /*07b0*/  @!P1 IMAD.WIDE.U32 R12, R19, 0x4, R12 ;  /* 0x00000004130c9825 */ /* 0x002fcc00078e000c */
[----:B------:R-:W3:Y:S01]  /*07c0*/  @!P1 LDG.E R13, desc[UR8][R12.64] ;  /* 0x000000080c0d9981 */ /* 0x000ee2000c1e1900 */
[----:B----4-:R-:W-:-:S06]  /*07d0*/  @!P2 IMAD.WIDE.U32 R10, R21, 0x4, R10 ;  /* 0x00000004150aa825 */ /* 0x010fcc00078e000a */
[----:B------:R-:W4:Y:S01]  /*07e0*/  @!P2 LDG.E R11, desc[UR8][R10.64] ;  /* 0x000000080a0ba981 */ /* 0x000f22000c1e1900 */
[----:B-----5:R-:W-:-:S03]  /*07f0*/  @!P3 IMAD.WIDE.U32 R6, R5, 0x4, R6 ;  /* 0x000000040506b825 */ /* 0x020fc600078e0006 */
[----:B------:R-:W4:Y:S04]  /*0800*/  @!P2 LDG.E R5, desc[UR8][R8.64+0x8] ;  /* 0x000008080805a981 */ /* 0x000f28000c1e1900 */
[----:B------:R-:W5:Y:S01]  /*0810*/  @!P3 LDG.E R7, desc[UR8][R6.64] ;  /* 0x000000080607b981 */ /* 0x000f62000c1e1900 */
[----:B------:R-:W-:Y:S01]  /*0820*/  IADD3 R3, PT, PT, R3, 0x4, RZ ;  /* 0x0000000403037810 */ /* 0x000fe20007ffe0ff */
[----:B--2---:R-:W-:-:S04]  /*0830*/  @!P0 FFMA R0, R15, R16, R0 ;  /* 0x000000100f008223 */ /* 0x004fc80000000000 */
[----:B---3--:R-:W-:-:S04]  /*0840*/  @!P1 FFMA R0, R13, R17, R0 ;  /* 0x000000110d009223 */ /* 0x008fc80000000000 */
[----:B----4-:R-:W-:-:S04]  /*0850*/  @!P2 FFMA R0, R11, R5, R0 ;  /* 0x000000050b00a223 */ /* 0x010fc80000000000 */
[----:B-----5:R-:W-:-:S07]  /*0860*/  @!P3 FFMA R0, R7, R18, R0 ;  /* 0x000000120700b223 */ /* 0x020fce0000000000 */
.L_x_3:
[----:B------:R-:W-:Y:S05]  /*0870*/  BRA.U !UP1, `(.L_x_0) ;  /* 0x00000001099c7547 */ /* 0x000fea000b800000 */
[----:B------:R-:W-:Y:S02]  /*0880*/  UISETP.NE.AND UP0, UPT, UR5, 0x1, UPT ;  /* 0x000000010500788c */ /* 0x000fe4000bf05270 */
[----:B------:R-:W-:-:S04]  /*0890*/  ULOP3.LUT UR4, UR4, 0x1, URZ, 0xc0, !UPT ;  /* 0x0000000104047892 */ /* 0x000fc8000f8ec0ff */
[----:B------:R-:W-:-:S03]  /*08a0*/  UISETP.NE.U32.AND UP1, UPT, UR4, 0x1, UPT ;  /* 0x000000010400788c */ /* 0x000fc6000bf25070 */
[----:B------:R-:W-:Y:S08]  /*08b0*/  BRA.U !UP0, `(.L_x_4) ;  /* 0x0000000108507547 */ /* 0x000ff0000b800000 */
[----:B------:R-:W0:Y:S01]  /*08c0*/  LDCU UR4, c[0x0][0x39c] ;  /* 0x00007380ff0477ac */ /* 0x000e220008000800 */
[----:B------:R-:W-:Y:S01]  /*08d0*/  IADD3 R5, PT, PT, R4, R3, RZ ;  /* 0x0000000304057210 */ /* 0x000fe20007ffe0ff */
[----:B------:R-:W1:Y:S04]  /*08e0*/  LDC.64 R6, c[0x0][0x388] ;  /* 0x0000e200ff067b82 */ /* 0x000e680000000a00 */
[C---:B------:R-:W-:Y:S01]  /*08f0*/  VIADD R15, R5.reuse, 0x1 ;  /* 0x00000001050f7836 */ /* 0x040fe20000000000 */
[----:B0-----:R-:W-:-:S04]  /*0900*/  ISETP.GE.AND P0, PT, R5, UR4, PT ;  /* 0x0000000405007c0c */ /* 0x001fc8000bf06270 */
[----:B------:R-:W-:Y:S02]  /*0910*/  ISETP.GE.AND P1, PT, R15, UR4, PT ;  /* 0x000000040f007c0c */ /* 0x000fe4000bf26270 */
[----:B------:R-:W-:Y:S02]  /*0920*/  ISETP.LT.OR P0, PT, R5, RZ, P0 ;  /* 0x000000ff0500720c */ /* 0x000fe40000701670 */
[----:B------:R-:W-:Y:S01]  /*0930*/  ISETP.LT.OR P1, PT, R15, RZ, P1 ;  /* 0x000000ff0f00720c */ /* 0x000fe20000f21670 */
[----:B-1----:R-:W-:-:S10]  /*0940*/  IMAD.WIDE.U32 R10, R3, 0x4, R6 ;  /* 0x00000004030a7825 */ /* 0x002fd400078e0006 */
[----:B------:R-:W0:Y:S08]  /*0950*/  @!P0 LDC.64 R8, c[0x0][0x380] ;  /* 0x0000e000ff088b82 */ /* 0x000e300000000a00 */
[----:B------:R-:W1:Y:S01]  /*0960*/  @!P1 LDC.64 R12, c[0x0][0x380] ;  /* 0x0000e000ff0c9b82 */ /* 0x000e620000000a00 */
[----:B0-----:R-:W-:Y:S02]  /*0970*/  @!P0 IMAD.WIDE.U32 R6, R5, 0x4, R8 ;  /* 0x0000000405068825 */ /* 0x001fe400078e0008 */
[----:B------:R-:W2:Y:S04]  /*0980*/  @!P0 LDG.E R5, desc[UR8][R10.64] ;  /* 0x000000080a058981 */ /* 0x000ea8000c1e1900 */
[----:B------:R-:W2:Y:S01]  /*0990*/  @!P0 LDG.E R7, desc[UR8][R6.64] ;  /* 0x0000000806078981 */ /* 0x000ea2000c1e1900 */
[----:B-1----:R-:W-:-:S03]  /*09a0*/  @!P1 IMAD.WIDE.U32 R8, R15, 0x4, R12 ;  /* 0x000000040f089825 */ /* 0x002fc600078e000c */
[----:B------:R-:W3:Y:S04]  /*09b0*/  @!P1 LDG.E R12, desc[UR8][R10.64+0x4] ;  /* 0x000004080a0c9981 */ /* 0x000ee8000c1e1900 */
[----:B------:R-:W3:Y:S01]  /*09c0*/  @!P1 LDG.E R9, desc[UR8][R8.64] ;  /* 0x0000000808099981 */ /* 0x000ee2000c1e1900 */
[----:B------:R-:W-:Y:S01]  /*09d0*/  IADD3 R3, PT, PT, R3, 0x2, RZ ;  /* 0x0000000203037810 */ /* 0x000fe20007ffe0ff */
[----:B--2---:R-:W-:-:S04]  /*09e0*/  @!P0 FFMA R0, R7, R5, R0 ;  /* 0x0000000507008223 */ /* 0x004fc80000000000 */
[----:B---3--:R-:W-:-:S07]  /*09f0*/  @!P1 FFMA R0, R9, R12, R0 ;  /* 0x0000000c09009223 */ /* 0x008fce0000000000 */
.L_x_4:
[----:B------:R-:W-:Y:S05]  /*0a00*/  BRA.U UP1, `(.L_x_0) ;  /* 0x0000000101387547 */ /* 0x000fea000b800000 */
[----:B------:R-:W0:Y:S01]  /*0a10*/  LDCU UR4, c[0x0][0x39c] ;  /* 0x00007380ff0477ac */ /* 0x000e220008000800 */
[----:B------:R-:W-:Y:S01]  /*0a20*/  IADD3 R9, PT, PT, R4, R3, RZ ;  /* 0x0000000304097210 */ /* 0x000fe20007ffe0ff */
[----:B------:R-:W-:Y:S03]  /*0a30*/  BSSY.RECONVERGENT B0, `(.L_x_0) ;  /* 0x000000b000007945 */ /* 0x000fe60003800200 */
[----:B0-----:R-:W-:-:S04]  /*0a40*/  ISETP.GE.AND P0, PT, R9, UR4, PT ;  /* 0x0000000409007c0c */ /* 0x001fc8000bf06270 */
[----:B------:R-:W-:-:S13]  /*0a50*/  ISETP.LT.OR P0, PT, R9, RZ, P0 ;  /* 0x000000ff0900720c */ /* 0x000fda0000701670 */
[----:B------:R-:W-:Y:S05]  /*0a60*/  @P0 BRA `(.L_x_5) ;  /* 0x00000000001c0947 */ /* 0x000fea0003800000 */
[----:B------:R-:W0:Y:S08]  /*0a70*/  LDC.64 R4, c[0x0][0x380] ;  /* 0x0000e000ff047b82 */ /* 0x000e300000000a00 */
[----:B------:R-:W1:Y:S01]  /*0a80*/  LDC.64 R6, c[0x0][0x388] ;  /* 0x0000e200ff067b82 */ /* 0x000e620000000a00 */
[----:B0-----:R-:W-:-:S06]  /*0a90*/  IMAD.WIDE.U32 R4, R9, 0x4, R4 ;  /* 0x0000000409047825 */ /* 0x001fcc00078e0004 */
[----:B------:R-:W2:Y:S01]  /*0aa0*/  LDG.E R5, desc[UR8][R4.64] ;  /* 0x0000000804057981 */ /* 0x000ea2000c1e1900 */
[----:B-1----:R-:W-:-:S06]  /*0ab0*/  IMAD.WIDE.U32 R6, R3, 0x4, R6 ;  /* 0x0000000403067825 */ /* 0x002fcc00078e0006 */
[----:B------:R-:W2:Y:S02]  /*0ac0*/  LDG.E R6, desc[UR8][R6.64] ;  /* 0x0000000806067981 */ /* 0x000ea4000c1e1900 */
[----:B--2---:R-:W-:-:S07]  /*0ad0*/  FFMA R0, R5, R6, R0 ;  /* 0x0000000605007223 */ /* 0x004fce0000000000 */
.L_x_5:
[----:B------:R-:W-:Y:S05]  /*0ae0*/  BSYNC.RECONVERGENT B0 ;  /* 0x0000000000007941 */ /* 0x000fea0003800200 */
.L_x_0:
[----:B------:R-:W0:Y:S02]  /*0af0*/  LDCU UR4, c[0x0][0x39c] ;  /* 0x00007380ff0477ac */ /* 0x000e240008000800 */
[----:B0-----:R-:W-:-:S13]  /*0b00*/  ISETP.GE.AND P0, PT, R2, UR4, PT ;  /* 0x0000000402007c0c */ /* 0x001fda000bf06270 */
[----:B------:R-:W-:Y:S05]  /*0b10*/  @P0 EXIT ;  /* 0x000000000000094d */ /* 0x000fea0003800000 */
[----:B------:R-:W0:Y:S02]  /*0b20*/  LDC.64 R4, c[0x0][0x390] ;  /* 0x0000e400ff047b82 */ /* 0x000e240000000a00 */
[----:B0-----:R-:W-:-:S05]  /*0b30*/  IMAD.WIDE R2, R2, 0x4, R4 ;  /* 0x0000000402027825 */ /* 0x001fca00078e0204 */
[----:B------:R-:W-:Y:S01]  /*0b40*/  STG.E desc[UR8][R2.64], R0 ;  /* 0x0000000002007986 */ /* 0x000fe2000c101908 */
[----:B------:R-:W-:Y:S05]  /*0b50*/  EXIT ;  /* 0x000000000000794d */ /* 0x000fea0003800000 */
.L_x_6:
[----:B------:R-:W-:-:S00]  /*0b60*/  BRA `(.L_x_6) ;  /* 0xfffffffc00fc7947 */ /* 0x000fc0000383ffff */
[----:B------:R-:W-:-:S00]  /*0b70*/  NOP ;  /* 0x0000000000007918 */ /* 0x000fc00000000000 */
        /* <DEDUP_REMOVED lines=8> */
.L_x_7:


//--------------------- .nv.shared.reserved.0     --------------------------
	.section	.nv.shared.reserved.0,"aw",@nobits
	.weak		__nv_reservedSMEM_offset_0_alias
	.size		__nv_reservedSMEM_offset_0_alias, 0, 64
	.other		__nv_reservedSMEM_offset_0_alias,@"STO_CUDA_RESERVED_SHARED STV_DEFAULT"
__nv_reservedSMEM_offset_0_alias:
	.zero		0
	.zero		64


//--------------------- .nv.constant0._Z27convulution_1D_basic_kernelPfS_S_ii --------------------------
	.section	.nv.constant0._Z27convulution_1D_basic_kernelPfS_S_ii,"a",@progbits
	.sectionflags	@""
	.align	4
.nv.constant0._Z27convulution_1D_basic_kernelPfS_S_ii:
	.zero		928


//--------------------- SYMBOLS --------------------------

	.type		.nv.reservedSmem.offset0,@object
	.size		.nv.reservedSmem.offset0,0x4
